	.headerflags	@"EF_CUDA_TEXMODE_UNIFIED EF_CUDA_64BIT_ADDRESS EF_CUDA_ACCELERATORS EF_CUDA_SM90 EF_CUDA_VIRTUAL_SM(EF_CUDA_SM90)"
	.elftype	@"ET_EXEC"


//--------------------- .nv.info                  --------------------------
	.section	.nv.info,"",@"SHT_CUDA_INFO"
	.align	4


	//----- nvinfo : EIATTR_REGCOUNT
	.align		4
        /*0000*/ 	.byte	0x04, 0x2f
        /*0002*/ 	.short	(.L_2 - .L_1)
	.align		4
.L_1:
        /*0004*/ 	.word	index@(triton_poi_fused_add_mul_pow_sqrt_tanh_13)
        /*0008*/ 	.word	0x00000020


	//----- nvinfo : EIATTR_MIN_STACK_SIZE
	.align		4
.L_2:
        /*000c*/ 	.byte	0x04, 0x12
        /*000e*/ 	.short	(.L_4 - .L_3)
	.align		4
.L_3:
        /*0010*/ 	.word	index@(triton_poi_fused_add_mul_pow_sqrt_tanh_13)
        /*0014*/ 	.word	0x00000000


	//----- nvinfo : EIATTR_FRAME_SIZE
	.align		4
.L_4:
        /*0018*/ 	.byte	0x04, 0x11
        /*001a*/ 	.short	(.L_6 - .L_5)
	.align		4
.L_5:
        /*001c*/ 	.word	index@(triton_poi_fused_add_mul_pow_sqrt_tanh_13)
        /*0020*/ 	.word	0x00000000


	//----- nvinfo : EIATTR_MIN_STACK_SIZE
	.align		4
.L_6:
        /*0024*/ 	.byte	0x04, 0x12
        /*0026*/ 	.short	(.L_8 - .L_7)
	.align		4
.L_7:
        /*0028*/ 	.word	index@(triton_poi_fused_add_mul_pow_sqrt_tanh_13)
        /*002c*/ 	.word	0x00000000
.L_8:


//--------------------- .nv.info.triton_poi_fused_add_mul_pow_sqrt_tanh_13 --------------------------
	.section	.nv.info.triton_poi_fused_add_mul_pow_sqrt_tanh_13,"",@"SHT_CUDA_INFO"
	.sectionflags	@""
	.align	4


	//----- nvinfo : EIATTR_CUDA_API_VERSION
	.align		4
        /*0000*/ 	.byte	0x04, 0x37
        /*0002*/ 	.short	(.L_10 - .L_9)
.L_9:
        /*0004*/ 	.word	0x0000007c


	//----- nvinfo : EIATTR_KPARAM_INFO
	.align		4
.L_10:
        /*0008*/ 	.byte	0x04, 0x17
        /*000a*/ 	.short	(.L_12 - .L_11)
.L_11:
        /*000c*/ 	.word	0x00000000
        /*0010*/ 	.short	0x0004
        /*0012*/ 	.short	0x001c
        /*0014*/ 	.byte	0x00, 0xf0, 0x11, 0x00


	//----- nvinfo : EIATTR_KPARAM_INFO
	.align		4
.L_12:
        /*0018*/ 	.byte	0x04, 0x17
        /*001a*/ 	.short	(.L_14 - .L_13)
.L_13:
        /*001c*/ 	.word	0x00000000
        /*0020*/ 	.short	0x0003
        /*0022*/ 	.short	0x0018
        /*0024*/ 	.byte	0x00, 0xf0, 0x11, 0x00


	//----- nvinfo : EIATTR_KPARAM_INFO
	.align		4
.L_14:
        /*0028*/ 	.byte	0x04, 0x17
        /*002a*/ 	.short	(.L_16 - .L_15)
.L_15:
        /*002c*/ 	.word	0x00000000
        /*0030*/ 	.short	0x0002
        /*0032*/ 	.short	0x0010
        /*0034*/ 	.byte	0x00, 0xf4, 0x21, 0x00


	//----- nvinfo : EIATTR_KPARAM_INFO
	.align		4
.L_16:
        /*0038*/ 	.byte	0x04, 0x17
        /*003a*/ 	.short	(.L_18 - .L_17)
.L_17:
        /*003c*/ 	.word	0x00000000
        /*0040*/ 	.short	0x0001
        /*0042*/ 	.short	0x0008
        /*0044*/ 	.byte	0x00, 0xf4, 0x21, 0x00


	//----- nvinfo : EIATTR_KPARAM_INFO
	.align		4
.L_18:
        /*0048*/ 	.byte	0x04, 0x17
        /*004a*/ 	.short	(.L_20 - .L_19)
.L_19:
        /*004c*/ 	.word	0x00000000
        /*0050*/ 	.short	0x0000
        /*0052*/ 	.short	0x0000
        /*0054*/ 	.byte	0x00, 0xf4, 0x21, 0x00


	//----- nvinfo : EIATTR_SPARSE_MMA_MASK
	.align		4
.L_20:
        /*0058*/ 	.byte	0x03, 0x50
        /*005a*/ 	.short	0x0000


	//----- nvinfo : EIATTR_MAXREG_COUNT
	.align		4
        /*005c*/ 	.byte	0x03, 0x1b
        /*005e*/ 	.short	0x00ff


	//----- nvinfo : EIATTR_EXIT_INSTR_OFFSETS
	.align		4
        /*0060*/ 	.byte	0x04, 0x1c
        /*0062*/ 	.short	(.L_22 - .L_21)


	//   ....[0]....
.L_21:
        /*0064*/ 	.word	0x00001440


	//   ....[1]....
        /*0068*/ 	.word	0x00001460


	//----- nvinfo : EIATTR_REQNTID
	.align		4
.L_22:
        /*006c*/ 	.byte	0x04, 0x10
        /*006e*/ 	.short	(.L_24 - .L_23)
.L_23:
        /*0070*/ 	.word	0x00000080
        /*0074*/ 	.word	0x00000001
        /*0078*/ 	.word	0x00000001


	//----- nvinfo : EIATTR_CRS_STACK_SIZE
	.align		4
.L_24:
        /*007c*/ 	.byte	0x04, 0x1e
        /*007e*/ 	.short	(.L_26 - .L_25)
.L_25:
        /*0080*/ 	.word	0x00000000


	//----- nvinfo : EIATTR_CBANK_PARAM_SIZE
	.align		4
.L_26:
        /*0084*/ 	.byte	0x03, 0x19
        /*0086*/ 	.short	0x0020


	//----- nvinfo : EIATTR_PARAM_CBANK
	.align		4
        /*0088*/ 	.byte	0x04, 0x0a
        /*008a*/ 	.short	(.L_28 - .L_27)
	.align		4
.L_27:
        /*008c*/ 	.word	index@(.nv.constant0.triton_poi_fused_add_mul_pow_sqrt_tanh_13)
        /*0090*/ 	.short	0x0210
        /*0092*/ 	.short	0x0020


	//----- nvinfo : EIATTR_SW_WAR
	.align		4
.L_28:
        /*0094*/ 	.byte	0x04, 0x36
        /*0096*/ 	.short	(.L_30 - .L_29)
.L_29:
        /*0098*/ 	.word	0x00000008
.L_30:


//--------------------- .nv.callgraph             --------------------------
	.section	.nv.callgraph,"",@"SHT_CUDA_CALLGRAPH"
	.align	4
	.sectionentsize	8
	.align		4
        /*0000*/ 	.word	0x00000000
	.align		4
        /*0004*/ 	.word	0xffffffff
	.align		4
        /*0008*/ 	.word	0x00000000
	.align		4
        /*000c*/ 	.word	0xfffffffe
	.align		4
        /*0010*/ 	.word	0x00000000
	.align		4
        /*0014*/ 	.word	0xfffffffd
	.align		4
        /*0018*/ 	.word	0x00000000
	.align		4
        /*001c*/ 	.word	0xfffffffc


//--------------------- .nv.constant4             --------------------------
	.section	.nv.constant4,"a",@progbits
	.align	8
	.align		8
.nv.constant4:
        /*0000*/ 	.dword	_$_str


//--------------------- .text.triton_poi_fused_add_mul_pow_sqrt_tanh_13 --------------------------
	.section	.text.triton_poi_fused_add_mul_pow_sqrt_tanh_13,"ax",@progbits
	.sectionflags	@"SHF_BARRIERS=1"
	.align	128
        .global         triton_poi_fused_add_mul_pow_sqrt_tanh_13
        .type           triton_poi_fused_add_mul_pow_sqrt_tanh_13,@function
        .size           triton_poi_fused_add_mul_pow_sqrt_tanh_13,(.L_x_25 - triton_poi_fused_add_mul_pow_sqrt_tanh_13)
        .other          triton_poi_fused_add_mul_pow_sqrt_tanh_13,@"STO_CUDA_ENTRY STV_DEFAULT"
triton_poi_fused_add_mul_pow_sqrt_tanh_13:
.text.triton_poi_fused_add_mul_pow_sqrt_tanh_13:
[----:B------:R-:W0:Y:S02]  /*0000*/  LDC R1, c[0x0][0x28] ;  /* 0x00000a00ff017b82 */ /* 0x000e240000000800 */
[----:B------:R-:W1:Y:S01]  /*0010*/  S2R R15, SR_CTAID.X ;  /* 0x00000000000f7919 */ /* 0x000e620000002500 */
[----:B------:R-:W2:Y:S01]  /*0020*/  LDC.64 R2, c[0x0][0x210] ;  /* 0x00008400ff027b82 */ /* 0x000ea20000000a00 */
[----:B------:R-:W-:Y:S02]  /*0030*/  CS2R R8, SRZ ;  /* 0x0000000000087805 */ /* 0x000fe4000001ff00 */
[----:B------:R-:W-:Y:S01]  /*0040*/  CS2R R10, SRZ ;  /* 0x00000000000a7805 */ /* 0x000fe2000001ff00 */
[----:B------:R-:W3:Y:S01]  /*0050*/  S2R R13, SR_TID.X ;  /* 0x00000000000d7919 */ /* 0x000ee20000002100 */
[----:B------:R-:W-:Y:S01]  /*0060*/  ULDC.64 UR6, c[0x0][0x208] ;  /* 0x0000820000067ab9 */ /* 0x000fe20000000a00 */
[----:B------:R-:W4:Y:S01]  /*0070*/  S2R R17, SR_CTAID.Y ;  /* 0x0000000000117919 */ /* 0x000f220000002600 */
[----:B-1----:R-:W-:Y:S02]  /*0080*/  SHF.L.U32 R15, R15, 0x5, RZ ;  /* 0x000000050f0f7819 */ /* 0x002fe400000006ff */
[----:B---3--:R-:W-:-:S02]  /*0090*/  SHF.L.U32 R16, R13, 0x2, RZ ;  /* 0x000000020d107819 */ /* 0x008fc400000006ff */
[----:B------:R-:W-:Y:S02]  /*00a0*/  SHF.R.U32.HI R14, RZ, 0x3, R13 ;  /* 0x00000003ff0e7819 */ /* 0x000fe4000001160d */
[----:B----4-:R-:W-:Y:S02]  /*00b0*/  SHF.L.U32 R17, R17, 0x5, RZ ;  /* 0x0000000511117819 */ /* 0x010fe400000006ff */
[----:B------:R-:W-:Y:S02]  /*00c0*/  LOP3.LUT R4, R15, 0x1c, R16, 0xf8, !PT ;  /* 0x0000001c0f047812 */ /* 0x000fe400078ef810 */
[----:B------:R-:W-:Y:S02]  /*00d0*/  SGXT.U32 R14, R14, 0x4 ;  /* 0x000000040e0e781a */ /* 0x000fe40000000000 */
[----:B------:R-:W-:Y:S02]  /*00e0*/  ISETP.GE.AND P0, PT, R4, 0x1800, PT ;  /* 0x000018000400780c */ /* 0x000fe40003f06270 */
[----:B------:R-:W-:-:S04]  /*00f0*/  LOP3.LUT R25, R17, R14, RZ, 0xfc, !PT ;  /* 0x0000000e11197212 */ /* 0x000fc800078efcff */
[C---:B------:R-:W-:Y:S01]  /*0100*/  ISETP.LT.AND P2, PT, R25.reuse, 0x20, !P0 ;  /* 0x000000201900780c */ /* 0x040fe20004741270 */
[----:B------:R-:W-:-:S04]  /*0110*/  IMAD R25, R25, 0x1800, R4 ;  /* 0x0000180019197824 */ /* 0x000fc800078e0204 */
[----:B--2---:R-:W-:-:S08]  /*0120*/  IMAD.WIDE R18, R25, 0x4, R2 ;  /* 0x0000000419127825 */ /* 0x004fd000078e0202 */
[----:B------:R-:W2:Y:S01]  /*0130*/  @P2 LDG.E.EL.128 R8, desc[UR6][R18.64] ;  /* 0x0000000612082981 */ /* 0x000ea2000c2e1d00 */
[----:B------:R-:W-:Y:S02]  /*0140*/  LOP3.LUT R0, R17, 0x10, R14, 0xfe, !PT ;  /* 0x0000001011007812 */ /* 0x000fe400078efe0e */
[----:B------:R-:W-:Y:S02]  /*0150*/  CS2R R6, SRZ ;  /* 0x0000000000067805 */ /* 0x000fe4000001ff00 */
[C---:B------:R-:W-:Y:S01]  /*0160*/  ISETP.LT.AND P0, PT, R0.reuse, 0x20, !P0 ;  /* 0x000000200000780c */ /* 0x040fe20004701270 */
[----:B------:R-:W-:Y:S01]  /*0170*/  IMAD R0, R0, 0x1800, R4 ;  /* 0x0000180000007824 */ /* 0x000fe200078e0204 */
[----:B------:R-:W-:-:S03]  /*0180*/  CS2R R4, SRZ ;  /* 0x0000000000047805 */ /* 0x000fc6000001ff00 */
[----:B------:R-:W-:-:S08]  /*0190*/  IMAD.WIDE R20, R0, 0x4, R2 ;  /* 0x0000000400147825 */ /* 0x000fd000078e0202 */
[----:B------:R-:W3:Y:S01]  /*01a0*/  @P0 LDG.E.EL.128 R4, desc[UR6][R20.64] ;  /* 0x0000000614040981 */ /* 0x000ee2000c2e1d00 */
[----:B------:R-:W-:Y:S01]  /*01b0*/  BSSY B0, `(.L_x_0) ;  /* 0x0000023000007945 */ /* 0x000fe20003800000 */
[----:B--2---:R-:W-:Y:S01]  /*01c0*/  FMUL R3, R8, R8 ;  /* 0x0000000808037220 */ /* 0x004fe20000400000 */
[----:B------:R-:W-:-:S03]  /*01d0*/  FMUL R18, R9, R9 ;  /* 0x0000000909127220 */ /* 0x000fc60000400000 */
[----:B------:R-:W-:Y:S01]  /*01e0*/  FMUL R3, R3, R8 ;  /* 0x0000000803037220 */ /* 0x000fe20000400000 */
[----:B------:R-:W-:Y:S01]  /*01f0*/  FMUL R22, R18, R9 ;  /* 0x0000000912167220 */ /* 0x000fe20000400000 */
[-C--:B------:R-:W-:Y:S02]  /*0200*/  FMUL R18, R11, R11.reuse ;  /* 0x0000000b0b127220 */ /* 0x080fe40000400000 */
[----:B------:R-:W-:Y:S01]  /*0210*/  FFMA R3, R3, 0.044714998453855514526, R8 ;  /* 0x3d37271303037823 */ /* 0x000fe20000000008 */
[----:B------:R-:W-:Y:S01]  /*0220*/  FFMA R22, R22, 0.044714998453855514526, R9 ;  /* 0x3d37271316167823 */ /* 0x000fe20000000009 */
[----:B------:R-:W-:Y:S02]  /*0230*/  FMUL R18, R18, R11 ;  /* 0x0000000b12127220 */ /* 0x000fe40000400000 */
[----:B------:R-:W-:Y:S01]  /*0240*/  FMUL R12, R3, 0.79788458347320556641 ;  /* 0x3f4c422a030c7820 */ /* 0x000fe20000400000 */
[----:B------:R-:W-:Y:S01]  /*0250*/  FMUL R3, R10, R10 ;  /* 0x0000000a0a037220 */ /* 0x000fe20000400000 */
[----:B------:R-:W-:-:S02]  /*0260*/  FMUL R26, R22, 0.79788458347320556641 ;  /* 0x3f4c422a161a7820 */ /* 0x000fc40000400000 */
[----:B------:R-:W-:Y:S01]  /*0270*/  FADD.FTZ R2, |R12|, -RZ ;  /* 0x800000ff0c027221 */ /* 0x000fe20000010200 */
[----:B------:R-:W-:Y:S01]  /*0280*/  FMUL R19, R3, R10 ;  /* 0x0000000a03137220 */ /* 0x000fe20000400000 */
[----:B---3--:R-:W-:-:S03]  /*0290*/  FMUL R3, R4, R4 ;  /* 0x0000000404037220 */ /* 0x008fc60000400000 */
[----:B------:R-:W-:Y:S01]  /*02a0*/  FSETP.GE.AND P1, PT, R2, 0.60000002384185791016, PT ;  /* 0x3f19999a0200780b */ /* 0x000fe20003f26000 */
[----:B------:R-:W-:-:S12]  /*02b0*/  FFMA R19, R19, 0.044714998453855514526, R10 ;  /* 0x3d37271313137823 */ /* 0x000fd8000000000a */
[----:B------:R-:W-:Y:S05]  /*02c0*/  @!P1 BRA `(.L_x_1) ;  /* 0x0000000000289947 */ /* 0x000fea0003800000 */
[C---:B------:R-:W-:Y:S01]  /*02d0*/  FMUL R20, R2.reuse, 2.8853900432586669922 ;  /* 0x4038aa3b02147820 */ /* 0x040fe20000400000 */
[----:B------:R-:W-:Y:S01]  /*02e0*/  HFMA2.MMA R22, -RZ, RZ, 1.875, 0 ;  /* 0x3f800000ff167435 */ /* 0x000fe200000001ff */
[----:B------:R-:W-:-:S04]  /*02f0*/  FSETP.GE.AND P1, PT, R2, 9.010913848876953125, PT ;  /* 0x41102cb40200780b */ /* 0x000fc80003f26000 */
[----:B------:R-:W1:Y:S02]  /*0300*/  MUFU.EX2 R20, R20 ;  /* 0x0000001400147308 */ /* 0x000e640000000800 */
[----:B-1----:R-:W-:-:S06]  /*0310*/  FADD R21, R20, 1 ;  /* 0x3f80000014157421 */ /* 0x002fcc0000000000 */
[----:B------:R-:W1:Y:S02]  /*0320*/  MUFU.RCP R21, R21 ;  /* 0x0000001500157308 */ /* 0x000e640000001000 */
[----:B-1----:R-:W-:-:S05]  /*0330*/  FFMA.FTZ R22, R21, -2, R22 ;  /* 0xc000000015167823 */ /* 0x002fca0000010016 */
[----:B------:R-:W-:-:S04]  /*0340*/  FSEL R23, R22, 1, !P1 ;  /* 0x3f80000016177808 */ /* 0x000fc80004800000 */
[----:B------:R-:W-:Y:S01]  /*0350*/  LOP3.LUT R12, R23, 0x80000000, R12, 0xf8, !PT ;  /* 0x80000000170c7812 */ /* 0x000fe200078ef80c */
[----:B------:R-:W-:Y:S06]  /*0360*/  BRA `(.L_x_2) ;  /* 0x00000000001c7947 */ /* 0x000fec0003800000 */
.L_x_1:
[----:B------:R-:W-:Y:S01]  /*0370*/  MOV R2, 0x3c80f082 ;  /* 0x3c80f08200027802 */ /* 0x000fe20000000f00 */
[----:B------:R-:W-:-:S04]  /*0380*/  FMUL R21, R12, R12 ;  /* 0x0000000c0c157220 */ /* 0x000fc80000400000 */
[----:B------:R-:W-:-:S04]  /*0390*/  FFMA.FTZ R2, R21, R2, -0.052303962409496307373 ;  /* 0xbd563cae15027423 */ /* 0x000fc80000010002 */
[----:B------:R-:W-:-:S04]  /*03a0*/  FFMA.FTZ R2, R21, R2, 0.1331529766321182251 ;  /* 0x3e08594115027423 */ /* 0x000fc80000010002 */
[----:B------:R-:W-:-:S04]  /*03b0*/  FFMA.FTZ R2, R21, R2, -0.33332768082618713379 ;  /* 0xbeaaa9ed15027423 */ /* 0x000fc80000010002 */
[----:B------:R-:W-:-:S04]  /*03c0*/  FFMA.FTZ R21, R21, R2, RZ ;  /* 0x0000000215157223 */ /* 0x000fc800000100ff */
[----:B------:R-:W-:-:S07]  /*03d0*/  FFMA.FTZ R12, R12, R21, R12 ;  /* 0x000000150c0c7223 */ /* 0x000fce000001000c */
.L_x_2:
[----:B------:R-:W-:Y:S05]  /*03e0*/  BSYNC B0 ;  /* 0x0000000000007941 */ /* 0x000fea0003800000 */
.L_x_0:
[----:B------:R-:W-:Y:S01]  /*03f0*/  FADD.FTZ R22, |R26|, -RZ ;  /* 0x800000ff1a167221 */ /* 0x000fe20000010200 */
[----:B------:R-:W-:Y:S01]  /*0400*/  BSSY B0, `(.L_x_3) ;  /* 0x0000018000007945 */ /* 0x000fe20003800000 */
[----:B------:R-:W-:Y:S01]  /*0410*/  FMUL R3, R3, R4 ;  /* 0x0000000403037220 */ /* 0x000fe20000400000 */
[----:B------:R-:W-:Y:S01]  /*0420*/  FFMA R18, R18, 0.044714998453855514526, R11 ;  /* 0x3d37271312127823 */ /* 0x000fe2000000000b */
[----:B------:R-:W-:Y:S01]  /*0430*/  FMUL R19, R19, 0.79788458347320556641 ;  /* 0x3f4c422a13137820 */ /* 0x000fe20000400000 */
[----:B------:R-:W-:Y:S01]  /*0440*/  FSETP.GE.AND P1, PT, R22, 0.60000002384185791016, PT ;  /* 0x3f19999a1600780b */ /* 0x000fe20003f26000 */
[----:B------:R-:W-:-:S12]  /*0450*/  FMUL R20, R5, R5 ;  /* 0x0000000505147220 */ /* 0x000fd80000400000 */
        /* <DEDUP_REMOVED lines=11> */
.L_x_4:
[----:B------:R-:W-:Y:S01]  /*0510*/  MOV R2, 0x3c80f082 ;  /* 0x3c80f08200027802 */ /* 0x000fe20000000f00 */
[----:B------:R-:W-:-:S04]  /*0520*/  FMUL R21, R26, R26 ;  /* 0x0000001a1a157220 */ /* 0x000fc80000400000 */
[----:B------:R-:W-:-:S04]  /*0530*/  FFMA.FTZ R2, R21, R2, -0.052303962409496307373 ;  /* 0xbd563cae15027423 */ /* 0x000fc80000010002 */
[----:B------:R-:W-:-:S04]  /*0540*/  FFMA.FTZ R2, R21, R2, 0.1331529766321182251 ;  /* 0x3e08594115027423 */ /* 0x000fc80000010002 */
[----:B------:R-:W-:-:S04]  /*0550*/  FFMA.FTZ R2, R21, R2, -0.33332768082618713379 ;  /* 0xbeaaa9ed15027423 */ /* 0x000fc80000010002 */
[----:B------:R-:W-:-:S04]  /*0560*/  FFMA.FTZ R21, R21, R2, RZ ;  /* 0x0000000215157223 */ /* 0x000fc800000100ff */
[----:B------:R-:W-:-:S07]  /*0570*/  FFMA.FTZ R26, R26, R21, R26 ;  /* 0x000000151a1a7223 */ /* 0x000fce000001001a */
.L_x_5:
[----:B------:R-:W-:Y:S05]  /*0580*/  BSYNC B0 ;  /* 0x0000000000007941 */ /* 0x000fea0003800000 */
.L_x_3:
        /* <DEDUP_REMOVED lines=18> */
.L_x_7:
[----:B------:R-:W-:Y:S01]  /*06b0*/  MOV R2, 0x3c80f082 ;  /* 0x3c80f08200027802 */ /* 0x000fe20000000f00 */
[----:B------:R-:W-:-:S04]  /*06c0*/  FMUL R23, R19, R19 ;  /* 0x0000001313177220 */ /* 0x000fc80000400000 */
[----:B------:R-:W-:-:S04]  /*06d0*/  FFMA.FTZ R2, R23, R2, -0.052303962409496307373 ;  /* 0xbd563cae17027423 */ /* 0x000fc80000010002 */
[----:B------:R-:W-:-:S04]  /*06e0*/  FFMA.FTZ R2, R23, R2, 0.1331529766321182251 ;  /* 0x3e08594117027423 */ /* 0x000fc80000010002 */
[----:B------:R-:W-:-:S04]  /*06f0*/  FFMA.FTZ R2, R23, R2, -0.33332768082618713379 ;  /* 0xbeaaa9ed17027423 */ /* 0x000fc80000010002 */
[----:B------:R-:W-:-:S04]  /*0700*/  FFMA.FTZ R2, R23, R2, RZ ;  /* 0x0000000217027223 */ /* 0x000fc800000100ff */
[----:B------:R-:W-:-:S07]  /*0710*/  FFMA.FTZ R27, R19, R2, R19 ;  /* 0x00000002131b7223 */ /* 0x000fce0000010013 */
.L_x_8:
[----:B------:R-:W-:Y:S05]  /*0720*/  BSYNC B0 ;  /* 0x0000000000007941 */ /* 0x000fea0003800000 */
.L_x_6:
        /* <DEDUP_REMOVED lines=18> */
.L_x_10:
[----:B------:R-:W-:Y:S01]  /*0850*/  MOV R2, 0x3c80f082 ;  /* 0x3c80f08200027802 */ /* 0x000fe20000000f00 */
[----:B------:R-:W-:-:S04]  /*0860*/  FMUL R19, R18, R18 ;  /* 0x0000001212137220 */ /* 0x000fc80000400000 */
[----:B------:R-:W-:-:S04]  /*0870*/  FFMA.FTZ R2, R19, R2, -0.052303962409496307373 ;  /* 0xbd563cae13027423 */ /* 0x000fc80000010002 */
[----:B------:R-:W-:-:S04]  /*0880*/  FFMA.FTZ R2, R19, R2, 0.1331529766321182251 ;  /* 0x3e08594113027423 */ /* 0x000fc80000010002 */
[----:B------:R-:W-:-:S04]  /*0890*/  FFMA.FTZ R2, R19, R2, -0.33332768082618713379 ;  /* 0xbeaaa9ed13027423 */ /* 0x000fc80000010002 */
[----:B------:R-:W-:-:S04]  /*08a0*/  FFMA.FTZ R19, R19, R2, RZ ;  /* 0x0000000213137223 */ /* 0x000fc800000100ff */
[----:B------:R-:W-:-:S07]  /*08b0*/  FFMA.FTZ R24, R18, R19, R18 ;  /* 0x0000001312187223 */ /* 0x000fce0000010012 */
.L_x_11:
[----:B------:R-:W-:Y:S05]  /*08c0*/  BSYNC B0 ;  /* 0x0000000000007941 */ /* 0x000fea0003800000 */
.L_x_9:
[----:B------:R-:W-:Y:S01]  /*08d0*/  FADD.FTZ R2, |R3|, -RZ ;  /* 0x800000ff03027221 */ /* 0x000fe20000010200 */
[----:B------:R-:W-:Y:S01]  /*08e0*/  BSSY B0, `(.L_x_12) ;  /* 0x0000017000007945 */ /* 0x000fe20003800000 */
[----:B------:R-:W-:Y:S01]  /*08f0*/  FMUL R22, R22, R7 ;  /* 0x0000000716167220 */ /* 0x000fe20000400000 */
[----:B------:R-:W-:Y:S01]  /*0900*/  FFMA R21, R21, 0.044714998453855514526, R6 ;  /* 0x3d37271315157823 */ /* 0x000fe20000000006 */
[----:B------:R-:W-:Y:S01]  /*0910*/  FMUL R20, R20, 0.79788458347320556641 ;  /* 0x3f4c422a14147820 */ /* 0x000fe20000400000 */
[----:B------:R-:W-:-:S13]  /*0920*/  FSETP.GE.AND P1, PT, R2, 0.60000002384185791016, PT ;  /* 0x3f19999a0200780b */ /* 0x000fda0003f26000 */
        /* <DEDUP_REMOVED lines=11> */
.L_x_13:
[----:B------:R-:W-:Y:S01]  /*09e0*/  MOV R2, 0x3c80f082 ;  /* 0x3c80f08200027802 */ /* 0x000fe20000000f00 */
[----:B------:R-:W-:-:S04]  /*09f0*/  FMUL R19, R3, R3 ;  /* 0x0000000303137220 */ /* 0x000fc80000400000 */
[----:B------:R-:W-:-:S04]  /*0a00*/  FFMA.FTZ R2, R19, R2, -0.052303962409496307373 ;  /* 0xbd563cae13027423 */ /* 0x000fc80000010002 */
[----:B------:R-:W-:-:S04]  /*0a10*/  FFMA.FTZ R2, R19, R2, 0.1331529766321182251 ;  /* 0x3e08594113027423 */ /* 0x000fc80000010002 */
[----:B------:R-:W-:-:S04]  /*0a20*/  FFMA.FTZ R2, R19, R2, -0.33332768082618713379 ;  /* 0xbeaaa9ed13027423 */ /* 0x000fc80000010002 */
[----:B------:R-:W-:-:S04]  /*0a30*/  FFMA.FTZ R2, R19, R2, RZ ;  /* 0x0000000213027223 */ /* 0x000fc800000100ff */
[----:B------:R-:W-:-:S07]  /*0a40*/  FFMA.FTZ R2, R3, R2, R3 ;  /* 0x0000000203027223 */ /* 0x000fce0000010003 */
.L_x_14:
[----:B------:R-:W-:Y:S05]  /*0a50*/  BSYNC B0 ;  /* 0x0000000000007941 */ /* 0x000fea0003800000 */
.L_x_12:
[----:B------:R-:W-:Y:S01]  /*0a60*/  FADD.FTZ R3, |R20|, -RZ ;  /* 0x800000ff14037221 */ /* 0x000fe20000010200 */
[----:B------:R-:W-:Y:S01]  /*0a70*/  BSSY B0, `(.L_x_15) ;  /* 0x0000016000007945 */ /* 0x000fe20003800000 */
[----:B------:R-:W-:Y:S01]  /*0a80*/  FFMA R22, R22, 0.044714998453855514526, R7 ;  /* 0x3d37271316167823 */ /* 0x000fe20000000007 */
[----:B------:R-:W-:Y:S02]  /*0a90*/  FMUL R21, R21, 0.79788458347320556641 ;  /* 0x3f4c422a15157820 */ /* 0x000fe40000400000 */
        /* <DEDUP_REMOVED lines=12> */
.L_x_16:
[----:B------:R-:W-:Y:S01]  /*0b60*/  MOV R3, 0x3c80f082 ;  /* 0x3c80f08200037802 */ /* 0x000fe20000000f00 */
[----:B------:R-:W-:-:S04]  /*0b70*/  FMUL R18, R20, R20 ;  /* 0x0000001414127220 */ /* 0x000fc80000400000 */
[----:B------:R-:W-:-:S04]  /*0b80*/  FFMA.FTZ R3, R18, R3, -0.052303962409496307373 ;  /* 0xbd563cae12037423 */ /* 0x000fc80000010003 */
[----:B------:R-:W-:-:S04]  /*0b90*/  FFMA.FTZ R3, R18, R3, 0.1331529766321182251 ;  /* 0x3e08594112037423 */ /* 0x000fc80000010003 */
[----:B------:R-:W-:-:S04]  /*0ba0*/  FFMA.FTZ R3, R18, R3, -0.33332768082618713379 ;  /* 0xbeaaa9ed12037423 */ /* 0x000fc80000010003 */
[----:B------:R-:W-:-:S04]  /*0bb0*/  FFMA.FTZ R3, R18, R3, RZ ;  /* 0x0000000312037223 */ /* 0x000fc800000100ff */
[----:B------:R-:W-:-:S07]  /*0bc0*/  FFMA.FTZ R3, R20, R3, R20 ;  /* 0x0000000314037223 */ /* 0x000fce0000010014 */
.L_x_17:
[----:B------:R-:W-:Y:S05]  /*0bd0*/  BSYNC B0 ;  /* 0x0000000000007941 */ /* 0x000fea0003800000 */
.L_x_15:
[----:B------:R-:W-:Y:S01]  /*0be0*/  FADD.FTZ R20, |R21|, -RZ ;  /* 0x800000ff15147221 */ /* 0x000fe20000010200 */
[----:B------:R-:W-:Y:S01]  /*0bf0*/  BSSY B0, `(.L_x_18) ;  /* 0x0000015000007945 */ /* 0x000fe20003800000 */
[----:B------:R-:W-:-:S03]  /*0c00*/  FMUL R23, R22, 0.79788458347320556641 ;  /* 0x3f4c422a16177820 */ /* 0x000fc60000400000 */
        /* <DEDUP_REMOVED lines=12> */
.L_x_19:
[----:B------:R-:W-:Y:S01]  /*0cd0*/  MOV R18, 0x3c80f082 ;  /* 0x3c80f08200127802 */ /* 0x000fe20000000f00 */
[----:B------:R-:W-:-:S04]  /*0ce0*/  FMUL R19, R21, R21 ;  /* 0x0000001515137220 */ /* 0x000fc80000400000 */
[----:B------:R-:W-:-:S04]  /*0cf0*/  FFMA.FTZ R18, R19, R18, -0.052303962409496307373 ;  /* 0xbd563cae13127423 */ /* 0x000fc80000010012 */
[----:B------:R-:W-:-:S04]  /*0d00*/  FFMA.FTZ R18, R19, R18, 0.1331529766321182251 ;  /* 0x3e08594113127423 */ /* 0x000fc80000010012 */
[----:B------:R-:W-:-:S04]  /*0d10*/  FFMA.FTZ R18, R19, R18, -0.33332768082618713379 ;  /* 0xbeaaa9ed13127423 */ /* 0x000fc80000010012 */
[----:B------:R-:W-:-:S04]  /*0d20*/  FFMA.FTZ R18, R19, R18, RZ ;  /* 0x0000001213127223 */ /* 0x000fc800000100ff */
[----:B------:R-:W-:-:S07]  /*0d30*/  FFMA.FTZ R22, R21, R18, R21 ;  /* 0x0000001215167223 */ /* 0x000fce0000010015 */
.L_x_20:
[----:B------:R-:W-:Y:S05]  /*0d40*/  BSYNC B0 ;  /* 0x0000000000007941 */ /* 0x000fea0003800000 */
.L_x_18:
[----:B------:R-:W-:Y:S01]  /*0d50*/  FADD.FTZ R21, |R23|, -RZ ;  /* 0x800000ff17157221 */ /* 0x000fe20000010200 */
[----:B------:R-:W-:Y:S04]  /*0d60*/  BSSY B0, `(.L_x_21) ;  /* 0x0000014000007945 */ /* 0x000fe80003800000 */
        /* <DEDUP_REMOVED lines=12> */
.L_x_22:
[----:B------:R-:W-:Y:S01]  /*0e30*/  MOV R18, 0x3c80f082 ;  /* 0x3c80f08200127802 */ /* 0x000fe20000000f00 */
[----:B------:R-:W-:-:S04]  /*0e40*/  FMUL R19, R23, R23 ;  /* 0x0000001717137220 */ /* 0x000fc80000400000 */
[----:B------:R-:W-:-:S04]  /*0e50*/  FFMA.FTZ R18, R19, R18, -0.052303962409496307373 ;  /* 0xbd563cae13127423 */ /* 0x000fc80000010012 */
[----:B------:R-:W-:-:S04]  /*0e60*/  FFMA.FTZ R18, R19, R18, 0.1331529766321182251 ;  /* 0x3e08594113127423 */ /* 0x000fc80000010012 */
[----:B------:R-:W-:-:S04]  /*0e70*/  FFMA.FTZ R18, R19, R18, -0.33332768082618713379 ;  /* 0xbeaaa9ed13127423 */ /* 0x000fc80000010012 */
[----:B------:R-:W-:-:S04]  /*0e80*/  FFMA.FTZ R18, R19, R18, RZ ;  /* 0x0000001213127223 */ /* 0x000fc800000100ff */
[----:B------:R-:W-:-:S07]  /*0e90*/  FFMA.FTZ R23, R23, R18, R23 ;  /* 0x0000001217177223 */ /* 0x000fce0000010017 */
.L_x_23:
[----:B------:R-:W-:Y:S05]  /*0ea0*/  BSYNC B0 ;  /* 0x0000000000007941 */ /* 0x000fea0003800000 */
.L_x_21:
[----:B------:R-:W1:Y:S01]  /*0eb0*/  S2UR UR5, SR_CgaCtaId ;  /* 0x00000000000579c3 */ /* 0x000e620000008800 */
[----:B------:R-:W-:Y:S01]  /*0ec0*/  LOP3.LUT R17, R17, 0x1c, R16, 0xf8, !PT ;  /* 0x0000001c11117812 */ /* 0x000fe200078ef810 */
[----:B------:R-:W-:Y:S01]  /*0ed0*/  UMOV UR4, 0x400 ;  /* 0x0000040000047882 */ /* 0x000fe20000000000 */
[----:B------:R-:W-:Y:S01]  /*0ee0*/  LOP3.LUT R29, R15, R14, RZ, 0xfc, !PT ;  /* 0x0000000e0f1d7212 */ /* 0x000fe200078efcff */
[----:B------:R-:W-:Y:S01]  /*0ef0*/  FMUL R8, R8, 0.5 ;  /* 0x3f00000008087820 */ /* 0x000fe20000400000 */
[----:B------:R-:W-:Y:S01]  /*0f00*/  SHF.R.S32.HI R18, RZ, 0x1f, R17 ;  /* 0x0000001fff127819 */ /* 0x000fe20000011411 */
[----:B------:R-:W-:Y:S01]  /*0f10*/  FMUL R11, R11, 0.5 ;  /* 0x3f0000000b0b7820 */ /* 0x000fe20000400000 */
[----:B------:R-:W-:Y:S01]  /*0f20*/  ISETP.GE.AND P1, PT, R17, 0x20, PT ;  /* 0x000000201100780c */ /* 0x000fe20003f26270 */
[----:B------:R-:W-:Y:S01]  /*0f30*/  FMUL R9, R9, 0.5 ;  /* 0x3f00000009097820 */ /* 0x000fe20000400000 */
[----:B------:R-:W-:Y:S01]  /*0f40*/  LEA.HI R18, R18, R17, RZ, 0x3 ;  /* 0x0000001112127211 */ /* 0x000fe200078f18ff */
[----:B------:R-:W-:-:S03]  /*0f50*/  FMUL R10, R10, 0.5 ;  /* 0x3f0000000a0a7820 */ /* 0x000fc60000400000 */
[----:B------:R-:W-:Y:S02]  /*0f60*/  LOP3.LUT R20, R18, 0xfffffff8, RZ, 0xc0, !PT ;  /* 0xfffffff812147812 */ /* 0x000fe400078ec0ff */
[----:B------:R-:W-:Y:S02]  /*0f70*/  SHF.R.S32.HI R18, RZ, 0x3, R18 ;  /* 0x00000003ff127819 */ /* 0x000fe40000011412 */
[----:B------:R-:W-:Y:S02]  /*0f80*/  IADD3 R19, R17, -R20, RZ ;  /* 0x8000001411137210 */ /* 0x000fe40007ffe0ff */
[----:B------:R-:W-:Y:S02]  /*0f90*/  SHF.L.U32 R17, R13, 0x7, RZ ;  /* 0x000000070d117819 */ /* 0x000fe400000006ff */
[----:B------:R-:W-:Y:S01]  /*0fa0*/  LOP3.LUT R13, R15, 0x10, R14, 0xfe, !PT ;  /* 0x000000100f0d7812 */ /* 0x000fe200078efe0e */
[----:B------:R-:W-:Y:S01]  /*0fb0*/  IMAD R18, R18, 0xc000, R19 ;  /* 0x0000c00012127824 */ /* 0x000fe200078e0213 */
[----:B------:R-:W-:Y:S01]  /*0fc0*/  LOP3.LUT R15, R17, 0x380, RZ, 0xc0, !PT ;  /* 0x00000380110f7812 */ /* 0x000fe200078ec0ff */
[----:B-1----:R-:W-:Y:S01]  /*0fd0*/  UPRMT UR4, UR5, 0x654, UR4 ;  /* 0x0000065405047896 */ /* 0x002fe20008000004 */
[----:B------:R-:W-:-:S02]  /*0fe0*/  ISETP.LT.AND P3, PT, R13, 0x1800, !P1 ;  /* 0x000018000d00780c */ /* 0x000fc40004f61270 */
[C---:B------:R-:W-:Y:S02]  /*0ff0*/  ISETP.LT.AND P1, PT, R29.reuse, 0x1800, !P1 ;  /* 0x000018001d00780c */ /* 0x040fe40004f21270 */
[-C--:B------:R-:W-:Y:S02]  /*1000*/  LEA R29, R29, R18.reuse, 0x3 ;  /* 0x000000121d1d7211 */ /* 0x080fe400078e18ff */
[----:B------:R-:W-:Y:S02]  /*1010*/  LEA R13, R13, R18, 0x3 ;  /* 0x000000120d0d7211 */ /* 0x000fe400078e18ff */
[C---:B------:R-:W-:Y:S02]  /*1020*/  LOP3.LUT R17, R15.reuse, 0x20, RZ, 0xfc, !PT ;  /* 0x000000200f117812 */ /* 0x040fe400078efcff */
[C---:B------:R-:W-:Y:S02]  /*1030*/  LOP3.LUT R18, R15.reuse, 0x40, RZ, 0xfc, !PT ;  /* 0x000000400f127812 */ /* 0x040fe400078efcff */
[----:B------:R-:W-:-:S02]  /*1040*/  LOP3.LUT R14, R15, R14, RZ, 0xfc, !PT ;  /* 0x0000000e0f0e7212 */ /* 0x000fc400078efcff */
[C---:B------:R-:W-:Y:S02]  /*1050*/  LOP3.LUT R19, R15.reuse, 0x60, RZ, 0xfc, !PT ;  /* 0x000000600f137812 */ /* 0x040fe400078efcff */
[----:B------:R-:W-:Y:S02]  /*1060*/  LEA.HI R15, R15, UR4, RZ, 0x1f ;  /* 0x000000040f0f7c11 */ /* 0x000fe4000f8ff8ff */
[----:B------:R-:W-:Y:S02]  /*1070*/  LEA.HI R17, R17, UR4, RZ, 0x1f ;  /* 0x0000000411117c11 */ /* 0x000fe4000f8ff8ff */
[----:B------:R-:W-:Y:S02]  /*1080*/  LEA.HI R21, R18, UR4, RZ, 0x1f ;  /* 0x0000000412157c11 */ /* 0x000fe4000f8ff8ff */
[----:B------:R-:W-:Y:S02]  /*1090*/  LEA.HI R20, R19, UR4, RZ, 0x1f ;  /* 0x0000000413147c11 */ /* 0x000fe4000f8ff8ff */
[----:B------:R-:W-:-:S02]  /*10a0*/  LEA R19, R14, R15, 0x2 ;  /* 0x0000000f0e137211 */ /* 0x000fc400078e10ff */
[C---:B------:R-:W-:Y:S02]  /*10b0*/  LEA R15, R14.reuse, R17, 0x2 ;  /* 0x000000110e0f7211 */ /* 0x040fe400078e10ff */
[C---:B------:R-:W-:Y:S01]  /*10c0*/  LEA R18, R14.reuse, R21, 0x2 ;  /* 0x000000150e127211 */ /* 0x040fe200078e10ff */
[----:B------:R-:W-:Y:S01]  /*10d0*/  STS [R19], R12 ;  /* 0x0000000c13007388 */ /* 0x000fe20000000800 */
[----:B------:R-:W-:Y:S02]  /*10e0*/  LEA R14, R14, R20, 0x2 ;  /* 0x000000140e0e7211 */ /* 0x000fe400078e10ff */
[----:B------:R-:W1:Y:S01]  /*10f0*/  LDC.64 R20, c[0x0][0x218] ;  /* 0x00008600ff147b82 */ /* 0x000e620000000a00 */
[----:B------:R2:W-:Y:S01]  /*1100*/  STS [R15+0x80], R26 ;  /* 0x0000801a0f007388 */ /* 0x0005e20000000800 */
[----:B------:R-:W-:Y:S02]  /*1110*/  SHF.R.U32.HI R17, RZ, 0x1, R16 ;  /* 0x00000001ff117819 */ /* 0x000fe40000011610 */
[----:B------:R-:W-:Y:S01]  /*1120*/  LOP3.LUT R16, R16, 0x1fc, RZ, 0xc0, !PT ;  /* 0x000001fc10107812 */ /* 0x000fe200078ec0ff */
[----:B------:R3:W-:Y:S01]  /*1130*/  STS [R18+0x100], R27 ;  /* 0x0001001b12007388 */ /* 0x0007e20000000800 */
[----:B------:R-:W-:-:S03]  /*1140*/  LOP3.LUT R17, R17, 0xf0, RZ, 0xc0, !PT ;  /* 0x000000f011117812 */ /* 0x000fc600078ec0ff */
[----:B------:R4:W-:Y:S01]  /*1150*/  STS [R14+0x180], R24 ;  /* 0x000180180e007388 */ /* 0x0009e20000000800 */
[----:B------:R-:W-:Y:S01]  /*1160*/  IADD3 R28, R17, UR4, RZ ;  /* 0x00000004111c7c10 */ /* 0x000fe2000fffe0ff */
[----:B------:R-:W-:Y:S01]  /*1170*/  FADD R17, R12, 1 ;  /* 0x3f8000000c117421 */ /* 0x000fe20000000000 */
[----:B--2---:R-:W-:Y:S01]  /*1180*/  FADD R26, R26, 1 ;  /* 0x3f8000001a1a7421 */ /* 0x004fe20000000000 */
[----:B------:R2:W-:Y:S01]  /*1190*/  STS [R19+0x40], R2 ;  /* 0x0000400213007388 */ /* 0x0005e20000000800 */
[----:B------:R-:W-:Y:S01]  /*11a0*/  LEA R12, R16, R28, 0x2 ;  /* 0x0000001c100c7211 */ /* 0x000fe200078e10ff */
[----:B------:R-:W-:Y:S01]  /*11b0*/  FMUL R8, R8, R17 ;  /* 0x0000001108087220 */ /* 0x000fe20000400000 */
[----:B------:R-:W-:Y:S01]  /*11c0*/  LOP3.LUT R17, R16, 0x200, RZ, 0xfc, !PT ;  /* 0x0000020010117812 */ /* 0x000fe200078efcff */
[----:B------:R-:W-:Y:S01]  /*11d0*/  STS [R15+0xc0], R3 ;  /* 0x0000c0030f007388 */ /* 0x000fe20000000800 */
[----:B---3--:R-:W-:Y:S01]  /*11e0*/  FADD R27, R27, 1 ;  /* 0x3f8000001b1b7421 */ /* 0x008fe20000000000 */
[----:B----4-:R-:W-:Y:S01]  /*11f0*/  FADD R24, R24, 1 ;  /* 0x3f80000018187421 */ /* 0x010fe20000000000 */
[----:B------:R-:W-:Y:S01]  /*1200*/  SHF.R.U32.HI R17, RZ, 0x1, R17 ;  /* 0x00000001ff117819 */ /* 0x000fe20000011611 */
[----:B------:R-:W-:Y:S01]  /*1210*/  STS [R18+0x140], R22 ;  /* 0x0001401612007388 */ /* 0x000fe20000000800 */
[----:B------:R-:W-:Y:S01]  /*1220*/  FMUL R9, R9, R26 ;  /* 0x0000001a09097220 */ /* 0x000fe20000400000 */
[----:B------:R-:W-:Y:S01]  /*1230*/  FMUL R11, R11, R24 ;  /* 0x000000180b0b7220 */ /* 0x000fe20000400000 */
[----:B-1----:R-:W-:Y:S01]  /*1240*/  IMAD.WIDE R28, R29, 0x4, R20 ;  /* 0x000000041d1c7825 */ /* 0x002fe200078e0214 */
[----:B------:R-:W-:Y:S01]  /*1250*/  STS [R14+0x1c0], R23 ;  /* 0x0001c0170e007388 */ /* 0x000fe20000000800 */
[----:B------:R-:W-:-:S02]  /*1260*/  LOP3.LUT R17, R17, 0x1f0, RZ, 0xc0, !PT ;  /* 0x000001f011117812 */ /* 0x000fc400078ec0ff */
[----:B------:R-:W-:Y:S01]  /*1270*/  FMUL R24, R4, 0.5 ;  /* 0x3f00000004187820 */ /* 0x000fe20000400000 */
[----:B------:R-:W-:Y:S01]  /*1280*/  IMAD.WIDE R20, R13, 0x4, R20 ;  /* 0x000000040d147825 */ /* 0x000fe200078e0214 */
[----:B------:R-:W-:Y:S01]  /*1290*/  BAR.SYNC.DEFER_BLOCKING 0x0 ;  /* 0x0000000000007b1d */ /* 0x000fe20000010000 */
[----:B------:R-:W-:Y:S02]  /*12a0*/  IADD3 R17, R17, UR4, RZ ;  /* 0x0000000411117c10 */ /* 0x000fe4000fffe0ff */
[----:B------:R-:W-:Y:S01]  /*12b0*/  FMUL R10, R10, R27 ;  /* 0x0000001b0a0a7220 */ /* 0x000fe20000400000 */
[----:B------:R-:W-:Y:S01]  /*12c0*/  FMUL R27, R7, 0.5 ;  /* 0x3f000000071b7820 */ /* 0x000fe20000400000 */
[----:B------:R-:W-:Y:S01]  /*12d0*/  FADD R7, R2, 1 ;  /* 0x3f80000002077421 */ /* 0x000fe20000000000 */
[----:B------:R-:W-:Y:S01]  /*12e0*/  LEA R17, R16, R17, 0x2 ;  /* 0x0000001110117211 */ /* 0x000fe200078e10ff */
[----:B------:R-:W-:Y:S01]  /*12f0*/  ULDC.64 UR4, c[0x0][0x220] ;  /* 0x0000880000047ab9 */ /* 0x000fe20000000a00 */
[----:B------:R-:W-:Y:S01]  /*1300*/  FMUL R26, R6, 0.5 ;  /* 0x3f000000061a7820 */ /* 0x000fe20000400000 */
[----:B--2---:R-:W-:Y:S01]  /*1310*/  FADD R2, R23, 1 ;  /* 0x3f80000017027421 */ /* 0x004fe20000000000 */
[----:B------:R-:W-:-:S03]  /*1320*/  FMUL R24, R24, R7 ;  /* 0x0000000718187220 */ /* 0x000fc60000400000 */
[----:B------:R-:W-:Y:S01]  /*1330*/  FMUL R27, R27, R2 ;  /* 0x000000021b1b7220 */ /* 0x000fe20000400000 */
[----:B------:R-:W1:Y:S04]  /*1340*/  LDS.128 R12, [R12] ;  /* 0x000000000c0c7984 */ /* 0x000e680000000c00 */
[----:B------:R-:W2:Y:S04]  /*1350*/  LDS.128 R16, [R17+0x800] ;  /* 0x0008000011107984 */ /* 0x000ea80000000c00 */
[----:B-1----:R1:W-:Y:S04]  /*1360*/  @P1 STG.E.128 desc[UR6][R28.64], R12 ;  /* 0x0000000c1c001986 */ /* 0x0023e8000c101d06 */
[----:B--2---:R2:W-:Y:S01]  /*1370*/  @P3 STG.E.128 desc[UR6][R20.64], R16 ;  /* 0x0000001014003986 */ /* 0x0045e2000c101d06 */
[----:B-1----:R-:W-:-:S02]  /*1380*/  SHF.R.S32.HI R14, RZ, 0x1f, R25 ;  /* 0x0000001fff0e7819 */ /* 0x002fc40000011419 */
[C---:B------:R-:W-:Y:S02]  /*1390*/  LEA R12, P1, R25.reuse, UR4, 0x2 ;  /* 0x00000004190c7c11 */ /* 0x040fe4000f8210ff */
[----:B------:R-:W-:Y:S02]  /*13a0*/  SHF.R.S32.HI R15, RZ, 0x1f, R0 ;  /* 0x0000001fff0f7819 */ /* 0x000fe40000011400 */
[----:B------:R-:W-:Y:S01]  /*13b0*/  LEA.HI.X R13, R25, UR5, R14, 0x2, P1 ;  /* 0x00000005190d7c11 */ /* 0x000fe200088f140e */
[----:B------:R-:W-:Y:S01]  /*13c0*/  FMUL R25, R5, 0.5 ;  /* 0x3f00000005197820 */ /* 0x000fe20000400000 */
[----:B------:R-:W-:-:S03]  /*13d0*/  LEA R4, P1, R0, UR4, 0x2 ;  /* 0x0000000400047c11 */ /* 0x000fc6000f8210ff */
[----:B------:R2:W-:Y:S01]  /*13e0*/  @P2 STG.E.128 desc[UR6][R12.64], R8 ;  /* 0x000000080c002986 */ /* 0x0005e2000c101d06 */
[----:B------:R-:W-:Y:S01]  /*13f0*/  LEA.HI.X R5, R0, UR5, R15, 0x2, P1 ;  /* 0x0000000500057c11 */ /* 0x000fe200088f140f */
[----:B------:R-:W-:Y:S01]  /*1400*/  FADD R0, R3, 1 ;  /* 0x3f80000003007421 */ /* 0x000fe20000000000 */
[----:B------:R-:W-:-:S03]  /*1410*/  FADD R3, R22, 1 ;  /* 0x3f80000016037421 */ /* 0x000fc60000000000 */
[----:B------:R-:W-:Y:S01]  /*1420*/  FMUL R25, R25, R0 ;  /* 0x0000000019197220 */ /* 0x000fe20000400000 */
[----:B------:R-:W-:Y:S01]  /*1430*/  FMUL R26, R26, R3 ;  /* 0x000000031a1a7220 */ /* 0x000fe20000400000 */
[----:B------:R-:W-:Y:S06]  /*1440*/  @!P0 EXIT ;  /* 0x000000000000894d */ /* 0x000fec0003800000 */
[----:B------:R-:W-:Y:S01]  /*1450*/  STG.E.128 desc[UR6][R4.64], R24 ;  /* 0x0000001804007986 */ /* 0x000fe2000c101d06 */
[----:B------:R-:W-:Y:S05]  /*1460*/  EXIT ;  /* 0x000000000000794d */ /* 0x000fea0003800000 */
.L_x_24:
[----:B------:R-:W-:-:S00]  /*1470*/  BRA `(.L_x_24) ;  /* 0xfffffffc00fc7947 */ /* 0x000fc0000383ffff */
[----:B------:R-:W-:-:S00]  /*1480*/  NOP ;  /* 0x0000000000007918 */ /* 0x000fc00000000000 */
[----:B------:R-:W-:-:S00]  /*1490*/  NOP ;  /* 0x0000000000007918 */ /* 0x000fc00000000000 */
[----:B------:R-:W-:-:S00]  /*14a0*/  NOP ;  /* 0x0000000000007918 */ /* 0x000fc00000000000 */
[----:B------:R-:W-:-:S00]  /*14b0*/  NOP ;  /* 0x0000000000007918 */ /* 0x000fc00000000000 */
[----:B------:R-:W-:-:S00]  /*14c0*/  NOP ;  /* 0x0000000000007918 */ /* 0x000fc00000000000 */
[----:B------:R-:W-:-:S00]  /*14d0*/  NOP ;  /* 0x0000000000007918 */ /* 0x000fc00000000000 */
[----:B------:R-:W-:-:S00]  /*14e0*/  NOP ;  /* 0x0000000000007918 */ /* 0x000fc00000000000 */
[----:B------:R-:W-:-:S00]  /*14f0*/  NOP ;  /* 0x0000000000007918 */ /* 0x000fc00000000000 */
.L_x_25:


//--------------------- .nv.global.init           --------------------------
	.section	.nv.global.init,"aw",@progbits
.nv.global.init:
	.type		_$_str,@object
	.size		_$_str,(.L_0 - _$_str)
_$_str:
        /*0000*/ 	.byte	0x5f, 0x5f, 0x43, 0x55, 0x44, 0x41, 0x5f, 0x46, 0x54, 0x5a, 0x00
.L_0:


//--------------------- .nv.shared.triton_poi_fused_add_mul_pow_sqrt_tanh_13 --------------------------
	.section	.nv.shared.triton_poi_fused_add_mul_pow_sqrt_tanh_13,"aw",@nobits
	.sectionflags	@""
	.align	16
	.zero		1024


//--------------------- .nv.constant0.triton_poi_fused_add_mul_pow_sqrt_tanh_13 --------------------------
	.section	.nv.constant0.triton_poi_fused_add_mul_pow_sqrt_tanh_13,"a",@progbits
	.sectionflags	@""
	.align	4
.nv.constant0.triton_poi_fused_add_mul_pow_sqrt_tanh_13:
	.zero		560
